//
// Generated by NVIDIA NVVM Compiler
//
// Compiler Build ID: CL-36424714
// Cuda compilation tools, release 13.0, V13.0.88
// Based on NVVM 20.0.0
//

.version 9.0
.target sm_100
.address_size 64

	// .globl	_Z26elementwise_add_f32_kernelPfS_S_i

.visible .entry _Z26elementwise_add_f32_kernelPfS_S_i(
	.param .u64 .ptr .align 1 _Z26elementwise_add_f32_kernelPfS_S_i_param_0,
	.param .u64 .ptr .align 1 _Z26elementwise_add_f32_kernelPfS_S_i_param_1,
	.param .u64 .ptr .align 1 _Z26elementwise_add_f32_kernelPfS_S_i_param_2,
	.param .u32 _Z26elementwise_add_f32_kernelPfS_S_i_param_3
)
{
	.reg .pred 	%p<2>;
	.reg .b32 	%r<6>;
	.reg .b32 	%f<4>;
	.reg .b64 	%rd<11>;

	ld.param.u64 	%rd1, [_Z26elementwise_add_f32_kernelPfS_S_i_param_0];
	ld.param.u64 	%rd2, [_Z26elementwise_add_f32_kernelPfS_S_i_param_1];
	ld.param.u64 	%rd3, [_Z26elementwise_add_f32_kernelPfS_S_i_param_2];
	ld.param.u32 	%r2, [_Z26elementwise_add_f32_kernelPfS_S_i_param_3];
	mov.u32 	%r3, %ctaid.x;
	mov.u32 	%r4, %ntid.x;
	mov.u32 	%r5, %tid.x;
	mad.lo.s32 	%r1, %r3, %r4, %r5;
	setp.ge.s32 	%p1, %r1, %r2;
	@%p1 bra 	$L__BB0_2;
	cvta.to.global.u64 	%rd4, %rd1;
	cvta.to.global.u64 	%rd5, %rd2;
	cvta.to.global.u64 	%rd6, %rd3;
	mul.wide.s32 	%rd7, %r1, 4;
	add.s64 	%rd8, %rd4, %rd7;
	ld.global.f32 	%f1, [%rd8];
	add.s64 	%rd9, %rd5, %rd7;
	ld.global.f32 	%f2, [%rd9];
	add.f32 	%f3, %f1, %f2;
	add.s64 	%rd10, %rd6, %rd7;
	st.global.f32 	[%rd10], %f3;
$L__BB0_2:
	ret;

}
	// .globl	_Z28elementwise_add_f32x4_kernelPfS_S_i
.visible .entry _Z28elementwise_add_f32x4_kernelPfS_S_i(
	.param .u64 .ptr .align 1 _Z28elementwise_add_f32x4_kernelPfS_S_i_param_0,
	.param .u64 .ptr .align 1 _Z28elementwise_add_f32x4_kernelPfS_S_i_param_1,
	.param .u64 .ptr .align 1 _Z28elementwise_add_f32x4_kernelPfS_S_i_param_2,
	.param .u32 _Z28elementwise_add_f32x4_kernelPfS_S_i_param_3
)
{
	.reg .pred 	%p<2>;
	.reg .b32 	%r<7>;
	.reg .b32 	%f<13>;
	.reg .b64 	%rd<11>;

	ld.param.u64 	%rd1, [_Z28elementwise_add_f32x4_kernelPfS_S_i_param_0];
	ld.param.u64 	%rd2, [_Z28elementwise_add_f32x4_kernelPfS_S_i_param_1];
	ld.param.u64 	%rd3, [_Z28elementwise_add_f32x4_kernelPfS_S_i_param_2];
	ld.param.u32 	%r2, [_Z28elementwise_add_f32x4_kernelPfS_S_i_param_3];
	mov.u32 	%r3, %ntid.x;
	mov.u32 	%r4, %ctaid.x;
	mov.u32 	%r5, %tid.x;
	mad.lo.s32 	%r6, %r3, %r4, %r5;
	shl.b32 	%r1, %r6, 2;
	setp.ge.s32 	%p1, %r1, %r2;
	@%p1 bra 	$L__BB1_2;
	cvta.to.global.u64 	%rd4, %rd1;
	cvta.to.global.u64 	%rd5, %rd2;
	cvta.to.global.u64 	%rd6, %rd3;
	mul.wide.s32 	%rd7, %r1, 4;
	add.s64 	%rd8, %rd4, %rd7;
	ld.global.v4.f32 	{%f1, %f2, %f3, %f4}, [%rd8];
	add.s64 	%rd9, %rd5, %rd7;
	ld.global.v4.f32 	{%f5, %f6, %f7, %f8}, [%rd9];
	add.f32 	%f9, %f1, %f5;
	add.f32 	%f10, %f2, %f6;
	add.f32 	%f11, %f3, %f7;
	add.f32 	%f12, %f4, %f8;
	add.s64 	%rd10, %rd6, %rd7;
	st.global.v4.f32 	[%rd10], {%f9, %f10, %f11, %f12};
$L__BB1_2:
	ret;

}
	// .globl	_Z26elementwise_add_f16_kernelP6__halfS0_S0_i
.visible .entry _Z26elementwise_add_f16_kernelP6__halfS0_S0_i(
	.param .u64 .ptr .align 1 _Z26elementwise_add_f16_kernelP6__halfS0_S0_i_param_0,
	.param .u64 .ptr .align 1 _Z26elementwise_add_f16_kernelP6__halfS0_S0_i_param_1,
	.param .u64 .ptr .align 1 _Z26elementwise_add_f16_kernelP6__halfS0_S0_i_param_2,
	.param .u32 _Z26elementwise_add_f16_kernelP6__halfS0_S0_i_param_3
)
{
	.reg .pred 	%p<2>;
	.reg .b16 	%rs<4>;
	.reg .b32 	%r<6>;
	.reg .b64 	%rd<11>;

	ld.param.u64 	%rd1, [_Z26elementwise_add_f16_kernelP6__halfS0_S0_i_param_0];
	ld.param.u64 	%rd2, [_Z26elementwise_add_f16_kernelP6__halfS0_S0_i_param_1];
	ld.param.u64 	%rd3, [_Z26elementwise_add_f16_kernelP6__halfS0_S0_i_param_2];
	ld.param.u32 	%r2, [_Z26elementwise_add_f16_kernelP6__halfS0_S0_i_param_3];
	mov.u32 	%r3, %ctaid.x;
	mov.u32 	%r4, %ntid.x;
	mov.u32 	%r5, %tid.x;
	mad.lo.s32 	%r1, %r3, %r4, %r5;
	setp.ge.s32 	%p1, %r1, %r2;
	@%p1 bra 	$L__BB2_2;
	cvta.to.global.u64 	%rd4, %rd1;
	cvta.to.global.u64 	%rd5, %rd2;
	cvta.to.global.u64 	%rd6, %rd3;
	mul.wide.s32 	%rd7, %r1, 2;
	add.s64 	%rd8, %rd4, %rd7;
	ld.global.u16 	%rs2, [%rd8];
	add.s64 	%rd9, %rd5, %rd7;
	ld.global.u16 	%rs3, [%rd9];
	// begin inline asm
	{add.f16 %rs1,%rs2,%rs3;
}
	// end inline asm
	add.s64 	%rd10, %rd6, %rd7;
	st.global.u16 	[%rd10], %rs1;
$L__BB2_2:
	ret;

}
	// .globl	_Z28elementwise_add_f16x2_kernelP6__halfS0_S0_i
.visible .entry _Z28elementwise_add_f16x2_kernelP6__halfS0_S0_i(
	.param .u64 .ptr .align 1 _Z28elementwise_add_f16x2_kernelP6__halfS0_S0_i_param_0,
	.param .u64 .ptr .align 1 _Z28elementwise_add_f16x2_kernelP6__halfS0_S0_i_param_1,
	.param .u64 .ptr .align 1 _Z28elementwise_add_f16x2_kernelP6__halfS0_S0_i_param_2,
	.param .u32 _Z28elementwise_add_f16x2_kernelP6__halfS0_S0_i_param_3
)
{
	.reg .pred 	%p<2>;
	.reg .b16 	%rs<7>;
	.reg .b32 	%r<10>;
	.reg .b64 	%rd<11>;

	ld.param.u64 	%rd1, [_Z28elementwise_add_f16x2_kernelP6__halfS0_S0_i_param_0];
	ld.param.u64 	%rd2, [_Z28elementwise_add_f16x2_kernelP6__halfS0_S0_i_param_1];
	ld.param.u64 	%rd3, [_Z28elementwise_add_f16x2_kernelP6__halfS0_S0_i_param_2];
	ld.param.u32 	%r2, [_Z28elementwise_add_f16x2_kernelP6__halfS0_S0_i_param_3];
	mov.u32 	%r3, %ctaid.x;
	mov.u32 	%r4, %ntid.x;
	mov.u32 	%r5, %tid.x;
	mad.lo.s32 	%r6, %r3, %r4, %r5;
	shl.b32 	%r1, %r6, 1;
	setp.ge.s32 	%p1, %r1, %r2;
	@%p1 bra 	$L__BB3_2;
	cvta.to.global.u64 	%rd4, %rd1;
	cvta.to.global.u64 	%rd5, %rd2;
	cvta.to.global.u64 	%rd6, %rd3;
	mul.wide.s32 	%rd7, %r1, 2;
	add.s64 	%rd8, %rd4, %rd7;
	ld.global.u32 	%r7, [%rd8];
	mov.b32 	{%rs2, %rs5}, %r7;
	add.s64 	%rd9, %rd5, %rd7;
	ld.global.u32 	%r8, [%rd9];
	mov.b32 	{%rs3, %rs6}, %r8;
	// begin inline asm
	{add.f16 %rs1,%rs2,%rs3;
}
	// end inline asm
	// begin inline asm
	{add.f16 %rs4,%rs5,%rs6;
}
	// end inline asm
	add.s64 	%rd10, %rd6, %rd7;
	mov.b32 	%r9, {%rs1, %rs4};
	st.global.u32 	[%rd10], %r9;
$L__BB3_2:
	ret;

}
	// .globl	_Z28elementwise_add_f16x8_kernelP6__halfS0_S0_i
.visible .entry _Z28elementwise_add_f16x8_kernelP6__halfS0_S0_i(
	.param .u64 .ptr .align 1 _Z28elementwise_add_f16x8_kernelP6__halfS0_S0_i_param_0,
	.param .u64 .ptr .align 1 _Z28elementwise_add_f16x8_kernelP6__halfS0_S0_i_param_1,
	.param .u64 .ptr .align 1 _Z28elementwise_add_f16x8_kernelP6__halfS0_S0_i_param_2,
	.param .u32 _Z28elementwise_add_f16x8_kernelP6__halfS0_S0_i_param_3
)
{
	.reg .pred 	%p<5>;
	.reg .b16 	%rs<31>;
	.reg .b32 	%r<22>;
	.reg .b64 	%rd<11>;

	ld.param.u64 	%rd2, [_Z28elementwise_add_f16x8_kernelP6__halfS0_S0_i_param_0];
	ld.param.u64 	%rd3, [_Z28elementwise_add_f16x8_kernelP6__halfS0_S0_i_param_1];
	ld.param.u64 	%rd4, [_Z28elementwise_add_f16x8_kernelP6__halfS0_S0_i_param_2];
	ld.param.u32 	%r2, [_Z28elementwise_add_f16x8_kernelP6__halfS0_S0_i_param_3];
	mov.u32 	%r3, %ctaid.x;
	mov.u32 	%r4, %ntid.x;
	mov.u32 	%r5, %tid.x;
	mad.lo.s32 	%r6, %r3, %r4, %r5;
	shl.b32 	%r1, %r6, 3;
	setp.ge.s32 	%p1, %r1, %r2;
	@%p1 bra 	$L__BB4_7;
	cvta.to.global.u64 	%rd5, %rd4;
	cvta.to.global.u64 	%rd6, %rd2;
	cvta.to.global.u64 	%rd7, %rd3;
	mul.wide.s32 	%rd8, %r1, 2;
	add.s64 	%rd9, %rd6, %rd8;
	ld.global.u32 	%r7, [%rd9];
	mov.b32 	{%rs8, %rs11}, %r7;
	add.s32 	%r8, %r1, 2;
	ld.global.u32 	%r9, [%rd9+4];
	mov.b32 	{%rs14, %rs17}, %r9;
	ld.global.u32 	%r10, [%rd9+8];
	mov.b32 	{%rs20, %rs23}, %r10;
	ld.global.u32 	%r11, [%rd9+12];
	mov.b32 	{%rs26, %rs29}, %r11;
	add.s64 	%rd10, %rd7, %rd8;
	ld.global.u32 	%r12, [%rd10];
	mov.b32 	{%rs9, %rs12}, %r12;
	ld.global.u32 	%r13, [%rd10+4];
	mov.b32 	{%rs15, %rs18}, %r13;
	ld.global.u32 	%r14, [%rd10+8];
	mov.b32 	{%rs21, %rs24}, %r14;
	ld.global.u32 	%r15, [%rd10+12];
	mov.b32 	{%rs27, %rs30}, %r15;
	// begin inline asm
	{add.f16 %rs7,%rs8,%rs9;
}
	// end inline asm
	// begin inline asm
	{add.f16 %rs10,%rs11,%rs12;
}
	// end inline asm
	// begin inline asm
	{add.f16 %rs13,%rs14,%rs15;
}
	// end inline asm
	// begin inline asm
	{add.f16 %rs16,%rs17,%rs18;
}
	// end inline asm
	// begin inline asm
	{add.f16 %rs19,%rs20,%rs21;
}
	// end inline asm
	// begin inline asm
	{add.f16 %rs22,%rs23,%rs24;
}
	// end inline asm
	// begin inline asm
	{add.f16 %rs25,%rs26,%rs27;
}
	// end inline asm
	// begin inline asm
	{add.f16 %rs28,%rs29,%rs30;
}
	// end inline asm
	add.s64 	%rd1, %rd5, %rd8;
	mov.b32 	%r16, {%rs7, %rs10};
	st.global.u32 	[%rd1], %r16;
	setp.ge.s32 	%p2, %r8, %r2;
	@%p2 bra 	$L__BB4_3;
	mov.b32 	%r17, {%rs13, %rs16};
	st.global.u32 	[%rd1+4], %r17;
$L__BB4_3:
	add.s32 	%r18, %r1, 4;
	setp.ge.s32 	%p3, %r18, %r2;
	@%p3 bra 	$L__BB4_5;
	mov.b32 	%r19, {%rs19, %rs22};
	st.global.u32 	[%rd1+8], %r19;
$L__BB4_5:
	add.s32 	%r20, %r1, 6;
	setp.ge.s32 	%p4, %r20, %r2;
	@%p4 bra 	$L__BB4_7;
	mov.b32 	%r21, {%rs25, %rs28};
	st.global.u32 	[%rd1+12], %r21;
$L__BB4_7:
	ret;

}
	// .globl	_Z33elementwise_add_f16x8_pack_kernelP6__halfS0_S0_i
.visible .entry _Z33elementwise_add_f16x8_pack_kernelP6__halfS0_S0_i(
	.param .u64 .ptr .align 1 _Z33elementwise_add_f16x8_pack_kernelP6__halfS0_S0_i_param_0,
	.param .u64 .ptr .align 1 _Z33elementwise_add_f16x8_pack_kernelP6__halfS0_S0_i_param_1,
	.param .u64 .ptr .align 1 _Z33elementwise_add_f16x8_pack_kernelP6__halfS0_S0_i_param_2,
	.param .u32 _Z33elementwise_add_f16x8_pack_kernelP6__halfS0_S0_i_param_3
)
{
	.reg .pred 	%p<2>;
	.reg .b32 	%r<24>;
	.reg .b64 	%rd<12>;

	ld.param.u64 	%rd2, [_Z33elementwise_add_f16x8_pack_kernelP6__halfS0_S0_i_param_0];
	ld.param.u64 	%rd3, [_Z33elementwise_add_f16x8_pack_kernelP6__halfS0_S0_i_param_1];
	ld.param.u64 	%rd1, [_Z33elementwise_add_f16x8_pack_kernelP6__halfS0_S0_i_param_2];
	ld.param.u32 	%r18, [_Z33elementwise_add_f16x8_pack_kernelP6__halfS0_S0_i_param_3];
	cvta.to.global.u64 	%rd4, %rd3;
	cvta.to.global.u64 	%rd5, %rd2;
	mov.u32 	%r19, %ctaid.x;
	mov.u32 	%r20, %ntid.x;
	mov.u32 	%r21, %tid.x;
	mad.lo.s32 	%r22, %r19, %r20, %r21;
	shl.b32 	%r1, %r22, 3;
	mul.wide.s32 	%rd6, %r1, 2;
	add.s64 	%rd7, %rd5, %rd6;
	ld.global.v4.u32 	{%r7, %r10, %r13, %r16}, [%rd7];
	add.s64 	%rd8, %rd4, %rd6;
	ld.global.v4.u32 	{%r8, %r11, %r14, %r17}, [%rd8];
	// begin inline asm
	{add.f16x2 %r6,%r7,%r8;
}
	// end inline asm
	// begin inline asm
	{add.f16x2 %r9,%r10,%r11;
}
	// end inline asm
	// begin inline asm
	{add.f16x2 %r12,%r13,%r14;
}
	// end inline asm
	// begin inline asm
	{add.f16x2 %r15,%r16,%r17;
}
	// end inline asm
	or.b32  	%r23, %r1, 7;
	setp.ge.s32 	%p1, %r23, %r18;
	@%p1 bra 	$L__BB5_2;
	cvta.to.global.u64 	%rd9, %rd1;
	add.s64 	%rd11, %rd9, %rd6;
	st.global.v4.u32 	[%rd11], {%r6, %r9, %r12, %r15};
$L__BB5_2:
	ret;

}


// ===== COMPILED SASS (sm_100) =====

	.target	sm_100

	.elftype	@"ET_EXEC"


//--------------------- .note.nv.tkinfo           --------------------------
	.section	.note.nv.tkinfo,"",@"SHT_NOTE"
	.sectionflags	@"SHF_NOTE_NV_TKINFO"
	.tkinfo
        /*0018*/ 	.word	0x00000002
        /*0030*/ 	.string	""
        /*0030*/ 	.string	"ptxas"
        /*0030*/ 	.string	"Cuda compilation tools, release 13.0, V13.0.88"
        /*0030*/ 	.string	"Build cuda_13.0.r13.0/compiler.36424714_0"
        /*0030*/ 	.string	"-arch sm_100 -m 64 "



//--------------------- .note.nv.cuinfo           --------------------------
	.section	.note.nv.cuinfo,"",@"SHT_NOTE"
	.sectionflags	@"SHF_NOTE_NV_CUINFO"
        /*0018*/ 	.short	0x0002
        /*001a*/ 	.short	0x0064
        /*001c*/ 	.short	0x0082
	.zero		2


//--------------------- .nv.info                  --------------------------
	.section	.nv.info,"",@"SHT_CUDA_INFO"
	.align	4


	//----- nvinfo : EIATTR_REGCOUNT
	.align		4
        /*0000*/ 	.byte	0x04, 0x2f
        /*0002*/ 	.short	(.L_1 - .L_0)
	.align		4
.L_0:
        /*0004*/ 	.word	index@(_Z26elementwise_add_f32_kernelPfS_S_i)
        /*0008*/ 	.word	0x0000000c


	//----- nvinfo : EIATTR_FRAME_SIZE
	.align		4
.L_1:
        /*000c*/ 	.byte	0x04, 0x11
        /*000e*/ 	.short	(.L_3 - .L_2)
	.align		4
.L_2:
        /*0010*/ 	.word	index@(_Z26elementwise_add_f32_kernelPfS_S_i)
        /*0014*/ 	.word	0x00000000


	//----- nvinfo : EIATTR_REGCOUNT
	.align		4
.L_3:
        /*0018*/ 	.byte	0x04, 0x2f
        /*001a*/ 	.short	(.L_5 - .L_4)
	.align		4
.L_4:
        /*001c*/ 	.word	index@(_Z28elementwise_add_f32x4_kernelPfS_S_i)
        /*0020*/ 	.word	0x00000016


	//----- nvinfo : EIATTR_FRAME_SIZE
	.align		4
.L_5:
        /*0024*/ 	.byte	0x04, 0x11
        /*0026*/ 	.short	(.L_7 - .L_6)
	.align		4
.L_6:
        /*0028*/ 	.word	index@(_Z28elementwise_add_f32x4_kernelPfS_S_i)
        /*002c*/ 	.word	0x00000000


	//----- nvinfo : EIATTR_REGCOUNT
	.align		4
.L_7:
        /*0030*/ 	.byte	0x04, 0x2f
        /*0032*/ 	.short	(.L_9 - .L_8)
	.align		4
.L_8:
        /*0034*/ 	.word	index@(_Z26elementwise_add_f16_kernelP6__halfS0_S0_i)
        /*0038*/ 	.word	0x0000000c


	//----- nvinfo : EIATTR_FRAME_SIZE
	.align		4
.L_9:
        /*003c*/ 	.byte	0x04, 0x11
        /*003e*/ 	.short	(.L_11 - .L_10)
	.align		4
.L_10:
        /*0040*/ 	.word	index@(_Z26elementwise_add_f16_kernelP6__halfS0_S0_i)
        /*0044*/ 	.word	0x00000000


	//----- nvinfo : EIATTR_REGCOUNT
	.align		4
.L_11:
        /*0048*/ 	.byte	0x04, 0x2f
        /*004a*/ 	.short	(.L_13 - .L_12)
	.align		4
.L_12:
        /*004c*/ 	.word	index@(_Z28elementwise_add_f16x2_kernelP6__halfS0_S0_i)
        /*0050*/ 	.word	0x0000000c


	//----- nvinfo : EIATTR_FRAME_SIZE
	.align		4
.L_13:
        /*0054*/ 	.byte	0x04, 0x11
        /*0056*/ 	.short	(.L_15 - .L_14)
	.align		4
.L_14:
        /*0058*/ 	.word	index@(_Z28elementwise_add_f16x2_kernelP6__halfS0_S0_i)
        /*005c*/ 	.word	0x00000000


	//----- nvinfo : EIATTR_REGCOUNT
	.align		4
.L_15:
        /*0060*/ 	.byte	0x04, 0x2f
        /*0062*/ 	.short	(.L_17 - .L_16)
	.align		4
.L_16:
        /*0064*/ 	.word	index@(_Z28elementwise_add_f16x8_kernelP6__halfS0_S0_i)
        /*0068*/ 	.word	0x00000014


	//----- nvinfo : EIATTR_FRAME_SIZE
	.align		4
.L_17:
        /*006c*/ 	.byte	0x04, 0x11
        /*006e*/ 	.short	(.L_19 - .L_18)
	.align		4
.L_18:
        /*0070*/ 	.word	index@(_Z28elementwise_add_f16x8_kernelP6__halfS0_S0_i)
        /*0074*/ 	.word	0x00000000


	//----- nvinfo : EIATTR_REGCOUNT
	.align		4
.L_19:
        /*0078*/ 	.byte	0x04, 0x2f
        /*007a*/ 	.short	(.L_21 - .L_20)
	.align		4
.L_20:
        /*007c*/ 	.word	index@(_Z33elementwise_add_f16x8_pack_kernelP6__halfS0_S0_i)
        /*0080*/ 	.word	0x00000012


	//----- nvinfo : EIATTR_FRAME_SIZE
	.align		4
.L_21:
        /*0084*/ 	.byte	0x04, 0x11
        /*0086*/ 	.short	(.L_23 - .L_22)
	.align		4
.L_22:
        /*0088*/ 	.word	index@(_Z33elementwise_add_f16x8_pack_kernelP6__halfS0_S0_i)
        /*008c*/ 	.word	0x00000000


	//----- nvinfo : EIATTR_MIN_STACK_SIZE
	.align		4
.L_23:
        /*0090*/ 	.byte	0x04, 0x12
        /*0092*/ 	.short	(.L_25 - .L_24)
	.align		4
.L_24:
        /*0094*/ 	.word	index@(_Z33elementwise_add_f16x8_pack_kernelP6__halfS0_S0_i)
        /*0098*/ 	.word	0x00000000


	//----- nvinfo : EIATTR_MIN_STACK_SIZE
	.align		4
.L_25:
        /*009c*/ 	.byte	0x04, 0x12
        /*009e*/ 	.short	(.L_27 - .L_26)
	.align		4
.L_26:
        /*00a0*/ 	.word	index@(_Z28elementwise_add_f16x8_kernelP6__halfS0_S0_i)
        /*00a4*/ 	.word	0x00000000


	//----- nvinfo : EIATTR_MIN_STACK_SIZE
	.align		4
.L_27:
        /*00a8*/ 	.byte	0x04, 0x12
        /*00aa*/ 	.short	(.L_29 - .L_28)
	.align		4
.L_28:
        /*00ac*/ 	.word	index@(_Z28elementwise_add_f16x2_kernelP6__halfS0_S0_i)
        /*00b0*/ 	.word	0x00000000


	//----- nvinfo : EIATTR_MIN_STACK_SIZE
	.align		4
.L_29:
        /*00b4*/ 	.byte	0x04, 0x12
        /*00b6*/ 	.short	(.L_31 - .L_30)
	.align		4
.L_30:
        /*00b8*/ 	.word	index@(_Z26elementwise_add_f16_kernelP6__halfS0_S0_i)
        /*00bc*/ 	.word	0x00000000


	//----- nvinfo : EIATTR_MIN_STACK_SIZE
	.align		4
.L_31:
        /*00c0*/ 	.byte	0x04, 0x12
        /*00c2*/ 	.short	(.L_33 - .L_32)
	.align		4
.L_32:
        /*00c4*/ 	.word	index@(_Z28elementwise_add_f32x4_kernelPfS_S_i)
        /*00c8*/ 	.word	0x00000000


	//----- nvinfo : EIATTR_MIN_STACK_SIZE
	.align		4
.L_33:
        /*00cc*/ 	.byte	0x04, 0x12
        /*00ce*/ 	.short	(.L_35 - .L_34)
	.align		4
.L_34:
        /*00d0*/ 	.word	index@(_Z26elementwise_add_f32_kernelPfS_S_i)
        /*00d4*/ 	.word	0x00000000
.L_35:


//--------------------- .nv.compat                --------------------------
	.section	.nv.compat,"",@"SHT_CUDA_COMPAT_INFO"
	.align	4
        /*0000*/ 	.byte	0x02, 0x09, 0x00, 0x00, 0x02, 0x02, 0x01, 0x00, 0x02, 0x05, 0x05, 0x00, 0x03, 0x07, 0x01, 0x01
        /*0010*/ 	.byte	0x02, 0x03, 0x00, 0x00, 0x02, 0x06, 0x01, 0x00, 0x04, 0x0b, 0x08, 0x00, 0x09, 0x00, 0x00, 0x00
        /*0020*/ 	.byte	0x00, 0x00, 0x00, 0x00


//--------------------- .nv.info._Z33elementwise_add_f16x8_pack_kernelP6__halfS0_S0_i --------------------------
	.section	.nv.info._Z33elementwise_add_f16x8_pack_kernelP6__halfS0_S0_i,"",@"SHT_CUDA_INFO"
	.sectionflags	@""
	.align	4


	//----- nvinfo : EIATTR_CUDA_API_VERSION
	.align		4
        /*0000*/ 	.byte	0x04, 0x37
        /*0002*/ 	.short	(.L_37 - .L_36)
.L_36:
        /*0004*/ 	.word	0x00000082


	//----- nvinfo : EIATTR_KPARAM_INFO
	.align		4
.L_37:
        /*0008*/ 	.byte	0x04, 0x17
        /*000a*/ 	.short	(.L_39 - .L_38)
.L_38:
        /*000c*/ 	.word	0x00000000
        /*0010*/ 	.short	0x0003
        /*0012*/ 	.short	0x0018
        /*0014*/ 	.byte	0x00, 0xf0, 0x11, 0x00


	//----- nvinfo : EIATTR_KPARAM_INFO
	.align		4
.L_39:
        /*0018*/ 	.byte	0x04, 0x17
        /*001a*/ 	.short	(.L_41 - .L_40)
.L_40:
        /*001c*/ 	.word	0x00000000
        /*0020*/ 	.short	0x0002
        /*0022*/ 	.short	0x0010
        /*0024*/ 	.byte	0x00, 0xf5, 0x21, 0x00


	//----- nvinfo : EIATTR_KPARAM_INFO
	.align		4
.L_41:
        /*0028*/ 	.byte	0x04, 0x17
        /*002a*/ 	.short	(.L_43 - .L_42)
.L_42:
        /*002c*/ 	.word	0x00000000
        /*0030*/ 	.short	0x0001
        /*0032*/ 	.short	0x0008
        /*0034*/ 	.byte	0x00, 0xf5, 0x21, 0x00


	//----- nvinfo : EIATTR_KPARAM_INFO
	.align		4
.L_43:
        /*0038*/ 	.byte	0x04, 0x17
        /*003a*/ 	.short	(.L_45 - .L_44)
.L_44:
        /*003c*/ 	.word	0x00000000
        /*0040*/ 	.short	0x0000
        /*0042*/ 	.short	0x0000
        /*0044*/ 	.byte	0x00, 0xf5, 0x21, 0x00


	//----- nvinfo : EIATTR_SPARSE_MMA_MASK
	.align		4
.L_45:
        /*0048*/ 	.byte	0x03, 0x50
        /*004a*/ 	.short	0x0000


	//----- nvinfo : EIATTR_MAXREG_COUNT
	.align		4
        /*004c*/ 	.byte	0x03, 0x1b
        /*004e*/ 	.short	0x00ff


	//----- nvinfo : EIATTR_MERCURY_ISA_VERSION
	.align		4
        /*0050*/ 	.byte	0x03, 0x5f
        /*0052*/ 	.short	0x0101


	//----- nvinfo : EIATTR_VRC_CTA_INIT_COUNT
	.align		4
        /*0054*/ 	.byte	0x02, 0x4a
	.zero		1
	.zero		1


	//----- nvinfo : EIATTR_EXIT_INSTR_OFFSETS
	.align		4
        /*0058*/ 	.byte	0x04, 0x1c
        /*005a*/ 	.short	(.L_47 - .L_46)


	//   ....[0]....
.L_46:
        /*005c*/ 	.word	0x00000100


	//   ....[1]....
        /*0060*/ 	.word	0x00000180


	//----- nvinfo : EIATTR_CBANK_PARAM_SIZE
	.align		4
.L_47:
        /*0064*/ 	.byte	0x03, 0x19
        /*0066*/ 	.short	0x001c


	//----- nvinfo : EIATTR_PARAM_CBANK
	.align		4
        /*0068*/ 	.byte	0x04, 0x0a
        /*006a*/ 	.short	(.L_49 - .L_48)
	.align		4
.L_48:
        /*006c*/ 	.word	index@(.nv.constant0._Z33elementwise_add_f16x8_pack_kernelP6__halfS0_S0_i)
        /*0070*/ 	.short	0x0380
        /*0072*/ 	.short	0x001c


	//----- nvinfo : EIATTR_SW_WAR
	.align		4
.L_49:
        /*0074*/ 	.byte	0x04, 0x36
        /*0076*/ 	.short	(.L_51 - .L_50)
.L_50:
        /*0078*/ 	.word	0x00000008
.L_51:


//--------------------- .nv.info._Z28elementwise_add_f16x8_kernelP6__halfS0_S0_i --------------------------
	.section	.nv.info._Z28elementwise_add_f16x8_kernelP6__halfS0_S0_i,"",@"SHT_CUDA_INFO"
	.sectionflags	@""
	.align	4


	//----- nvinfo : EIATTR_CUDA_API_VERSION
	.align		4
        /*0000*/ 	.byte	0x04, 0x37
        /*0002*/ 	.short	(.L_53 - .L_52)
.L_52:
        /*0004*/ 	.word	0x00000082


	//----- nvinfo : EIATTR_KPARAM_INFO
	.align		4
.L_53:
        /*0008*/ 	.byte	0x04, 0x17
        /*000a*/ 	.short	(.L_55 - .L_54)
.L_54:
        /*000c*/ 	.word	0x00000000
        /*0010*/ 	.short	0x0003
        /*0012*/ 	.short	0x0018
        /*0014*/ 	.byte	0x00, 0xf0, 0x11, 0x00


	//----- nvinfo : EIATTR_KPARAM_INFO
	.align		4
.L_55:
        /*0018*/ 	.byte	0x04, 0x17
        /*001a*/ 	.short	(.L_57 - .L_56)
.L_56:
        /*001c*/ 	.word	0x00000000
        /*0020*/ 	.short	0x0002
        /*0022*/ 	.short	0x0010
        /*0024*/ 	.byte	0x00, 0xf5, 0x21, 0x00


	//----- nvinfo : EIATTR_KPARAM_INFO
	.align		4
.L_57:
        /*0028*/ 	.byte	0x04, 0x17
        /*002a*/ 	.short	(.L_59 - .L_58)
.L_58:
        /*002c*/ 	.word	0x00000000
        /*0030*/ 	.short	0x0001
        /*0032*/ 	.short	0x0008
        /*0034*/ 	.byte	0x00, 0xf5, 0x21, 0x00


	//----- nvinfo : EIATTR_KPARAM_INFO
	.align		4
.L_59:
        /*0038*/ 	.byte	0x04, 0x17
        /*003a*/ 	.short	(.L_61 - .L_60)
.L_60:
        /*003c*/ 	.word	0x00000000
        /*0040*/ 	.short	0x0000
        /*0042*/ 	.short	0x0000
        /*0044*/ 	.byte	0x00, 0xf5, 0x21, 0x00


	//----- nvinfo : EIATTR_SPARSE_MMA_MASK
	.align		4
.L_61:
        /*0048*/ 	.byte	0x03, 0x50
        /*004a*/ 	.short	0x0000


	//----- nvinfo : EIATTR_MAXREG_COUNT
	.align		4
        /*004c*/ 	.byte	0x03, 0x1b
        /*004e*/ 	.short	0x00ff


	//----- nvinfo : EIATTR_MERCURY_ISA_VERSION
	.align		4
        /*0050*/ 	.byte	0x03, 0x5f
        /*0052*/ 	.short	0x0101


	//----- nvinfo : EIATTR_VRC_CTA_INIT_COUNT
	.align		4
        /*0054*/ 	.byte	0x02, 0x4a
	.zero		1
	.zero		1


	//----- nvinfo : EIATTR_EXIT_INSTR_OFFSETS
	.align		4
        /*0058*/ 	.byte	0x04, 0x1c
        /*005a*/ 	.short	(.L_63 - .L_62)


	//   ....[0]....
.L_62:
        /*005c*/ 	.word	0x00000080


	//   ....[1]....
        /*0060*/ 	.word	0x00000250


	//   ....[2]....
        /*0064*/ 	.word	0x00000270


	//----- nvinfo : EIATTR_CBANK_PARAM_SIZE
	.align		4
.L_63:
        /*0068*/ 	.byte	0x03, 0x19
        /*006a*/ 	.short	0x001c


	//----- nvinfo : EIATTR_PARAM_CBANK
	.align		4
        /*006c*/ 	.byte	0x04, 0x0a
        /*006e*/ 	.short	(.L_65 - .L_64)
	.align		4
.L_64:
        /*0070*/ 	.word	index@(.nv.constant0._Z28elementwise_add_f16x8_kernelP6__halfS0_S0_i)
        /*0074*/ 	.short	0x0380
        /*0076*/ 	.short	0x001c


	//----- nvinfo : EIATTR_SW_WAR
	.align		4
.L_65:
        /*0078*/ 	.byte	0x04, 0x36
        /*007a*/ 	.short	(.L_67 - .L_66)
.L_66:
        /*007c*/ 	.word	0x00000008
.L_67:


//--------------------- .nv.info._Z28elementwise_add_f16x2_kernelP6__halfS0_S0_i --------------------------
	.section	.nv.info._Z28elementwise_add_f16x2_kernelP6__halfS0_S0_i,"",@"SHT_CUDA_INFO"
	.sectionflags	@""
	.align	4


	//----- nvinfo : EIATTR_CUDA_API_VERSION
	.align		4
        /*0000*/ 	.byte	0x04, 0x37
        /*0002*/ 	.short	(.L_69 - .L_68)
.L_68:
        /*0004*/ 	.word	0x00000082


	//----- nvinfo : EIATTR_KPARAM_INFO
	.align		4
.L_69:
        /*0008*/ 	.byte	0x04, 0x17
        /*000a*/ 	.short	(.L_71 - .L_70)
.L_70:
        /*000c*/ 	.word	0x00000000
        /*0010*/ 	.short	0x0003
        /*0012*/ 	.short	0x0018
        /*0014*/ 	.byte	0x00, 0xf0, 0x11, 0x00


	//----- nvinfo : EIATTR_KPARAM_INFO
	.align		4
.L_71:
        /*0018*/ 	.byte	0x04, 0x17
        /*001a*/ 	.short	(.L_73 - .L_72)
.L_72:
        /*001c*/ 	.word	0x00000000
        /*0020*/ 	.short	0x0002
        /*0022*/ 	.short	0x0010
        /*0024*/ 	.byte	0x00, 0xf5, 0x21, 0x00


	//----- nvinfo : EIATTR_KPARAM_INFO
	.align		4
.L_73:
        /*0028*/ 	.byte	0x04, 0x17
        /*002a*/ 	.short	(.L_75 - .L_74)
.L_74:
        /*002c*/ 	.word	0x00000000
        /*0030*/ 	.short	0x0001
        /*0032*/ 	.short	0x0008
        /*0034*/ 	.byte	0x00, 0xf5, 0x21, 0x00


	//----- nvinfo : EIATTR_KPARAM_INFO
	.align		4
.L_75:
        /*0038*/ 	.byte	0x04, 0x17
        /*003a*/ 	.short	(.L_77 - .L_76)
.L_76:
        /*003c*/ 	.word	0x00000000
        /*0040*/ 	.short	0x0000
        /*0042*/ 	.short	0x0000
        /*0044*/ 	.byte	0x00, 0xf5, 0x21, 0x00


	//----- nvinfo : EIATTR_SPARSE_MMA_MASK
	.align		4
.L_77:
        /*0048*/ 	.byte	0x03, 0x50
        /*004a*/ 	.short	0x0000


	//----- nvinfo : EIATTR_MAXREG_COUNT
	.align		4
        /*004c*/ 	.byte	0x03, 0x1b
        /*004e*/ 	.short	0x00ff


	//----- nvinfo : EIATTR_MERCURY_ISA_VERSION
	.align		4
        /*0050*/ 	.byte	0x03, 0x5f
        /*0052*/ 	.short	0x0101


	//----- nvinfo : EIATTR_VRC_CTA_INIT_COUNT
	.align		4
        /*0054*/ 	.byte	0x02, 0x4a
	.zero		1
	.zero		1


	//----- nvinfo : EIATTR_EXIT_INSTR_OFFSETS
	.align		4
        /*0058*/ 	.byte	0x04, 0x1c
        /*005a*/ 	.short	(.L_79 - .L_78)


	//   ....[0]....
.L_78:
        /*005c*/ 	.word	0x00000080


	//   ....[1]....
        /*0060*/ 	.word	0x00000140


	//----- nvinfo : EIATTR_CBANK_PARAM_SIZE
	.align		4
.L_79:
        /*0064*/ 	.byte	0x03, 0x19
        /*0066*/ 	.short	0x001c


	//----- nvinfo : EIATTR_PARAM_CBANK
	.align		4
        /*0068*/ 	.byte	0x04, 0x0a
        /*006a*/ 	.short	(.L_81 - .L_80)
	.align		4
.L_80:
        /*006c*/ 	.word	index@(.nv.constant0._Z28elementwise_add_f16x2_kernelP6__halfS0_S0_i)
        /*0070*/ 	.short	0x0380
        /*0072*/ 	.short	0x001c


	//----- nvinfo : EIATTR_SW_WAR
	.align		4
.L_81:
        /*0074*/ 	.byte	0x04, 0x36
        /*0076*/ 	.short	(.L_83 - .L_82)
.L_82:
        /*0078*/ 	.word	0x00000008
.L_83:


//--------------------- .nv.info._Z26elementwise_add_f16_kernelP6__halfS0_S0_i --------------------------
	.section	.nv.info._Z26elementwise_add_f16_kernelP6__halfS0_S0_i,"",@"SHT_CUDA_INFO"
	.sectionflags	@""
	.align	4


	//----- nvinfo : EIATTR_CUDA_API_VERSION
	.align		4
        /*0000*/ 	.byte	0x04, 0x37
        /*0002*/ 	.short	(.L_85 - .L_84)
.L_84:
        /*0004*/ 	.word	0x00000082


	//----- nvinfo : EIATTR_KPARAM_INFO
	.align		4
.L_85:
        /*0008*/ 	.byte	0x04, 0x17
        /*000a*/ 	.short	(.L_87 - .L_86)
.L_86:
        /*000c*/ 	.word	0x00000000
        /*0010*/ 	.short	0x0003
        /*0012*/ 	.short	0x0018
        /*0014*/ 	.byte	0x00, 0xf0, 0x11, 0x00


	//----- nvinfo : EIATTR_KPARAM_INFO
	.align		4
.L_87:
        /*0018*/ 	.byte	0x04, 0x17
        /*001a*/ 	.short	(.L_89 - .L_88)
.L_88:
        /*001c*/ 	.word	0x00000000
        /*0020*/ 	.short	0x0002
        /*0022*/ 	.short	0x0010
        /*0024*/ 	.byte	0x00, 0xf5, 0x21, 0x00


	//----- nvinfo : EIATTR_KPARAM_INFO
	.align		4
.L_89:
        /*0028*/ 	.byte	0x04, 0x17
        /*002a*/ 	.short	(.L_91 - .L_90)
.L_90:
        /*002c*/ 	.word	0x00000000
        /*0030*/ 	.short	0x0001
        /*0032*/ 	.short	0x0008
        /*0034*/ 	.byte	0x00, 0xf5, 0x21, 0x00


	//----- nvinfo : EIATTR_KPARAM_INFO
	.align		4
.L_91:
        /*0038*/ 	.byte	0x04, 0x17
        /*003a*/ 	.short	(.L_93 - .L_92)
.L_92:
        /*003c*/ 	.word	0x00000000
        /*0040*/ 	.short	0x0000
        /*0042*/ 	.short	0x0000
        /*0044*/ 	.byte	0x00, 0xf5, 0x21, 0x00


	//----- nvinfo : EIATTR_SPARSE_MMA_MASK
	.align		4
.L_93:
        /*0048*/ 	.byte	0x03, 0x50
        /*004a*/ 	.short	0x0000


	//----- nvinfo : EIATTR_MAXREG_COUNT
	.align		4
        /*004c*/ 	.byte	0x03, 0x1b
        /*004e*/ 	.short	0x00ff


	//----- nvinfo : EIATTR_MERCURY_ISA_VERSION
	.align		4
        /*0050*/ 	.byte	0x03, 0x5f
        /*0052*/ 	.short	0x0101


	//----- nvinfo : EIATTR_VRC_CTA_INIT_COUNT
	.align		4
        /*0054*/ 	.byte	0x02, 0x4a
	.zero		1
	.zero		1


	//----- nvinfo : EIATTR_EXIT_INSTR_OFFSETS
	.align		4
        /*0058*/ 	.byte	0x04, 0x1c
        /*005a*/ 	.short	(.L_95 - .L_94)


	//   ....[0]....
.L_94:
        /*005c*/ 	.word	0x00000070


	//   ....[1]....
        /*0060*/ 	.word	0x00000130


	//----- nvinfo : EIATTR_CBANK_PARAM_SIZE
	.align		4
.L_95:
        /*0064*/ 	.byte	0x03, 0x19
        /*0066*/ 	.short	0x001c


	//----- nvinfo : EIATTR_PARAM_CBANK
	.align		4
        /*0068*/ 	.byte	0x04, 0x0a
        /*006a*/ 	.short	(.L_97 - .L_96)
	.align		4
.L_96:
        /*006c*/ 	.word	index@(.nv.constant0._Z26elementwise_add_f16_kernelP6__halfS0_S0_i)
        /*0070*/ 	.short	0x0380
        /*0072*/ 	.short	0x001c


	//----- nvinfo : EIATTR_SW_WAR
	.align		4
.L_97:
        /*0074*/ 	.byte	0x04, 0x36
        /*0076*/ 	.short	(.L_99 - .L_98)
.L_98:
        /*0078*/ 	.word	0x00000008
.L_99:


//--------------------- .nv.info._Z28elementwise_add_f32x4_kernelPfS_S_i --------------------------
	.section	.nv.info._Z28elementwise_add_f32x4_kernelPfS_S_i,"",@"SHT_CUDA_INFO"
	.sectionflags	@""
	.align	4


	//----- nvinfo : EIATTR_CUDA_API_VERSION
	.align		4
        /*0000*/ 	.byte	0x04, 0x37
        /*0002*/ 	.short	(.L_101 - .L_100)
.L_100:
        /*0004*/ 	.word	0x00000082


	//----- nvinfo : EIATTR_KPARAM_INFO
	.align		4
.L_101:
        /*0008*/ 	.byte	0x04, 0x17
        /*000a*/ 	.short	(.L_103 - .L_102)
.L_102:
        /*000c*/ 	.word	0x00000000
        /*0010*/ 	.short	0x0003
        /*0012*/ 	.short	0x0018
        /*0014*/ 	.byte	0x00, 0xf0, 0x11, 0x00


	//----- nvinfo : EIATTR_KPARAM_INFO
	.align		4
.L_103:
        /*0018*/ 	.byte	0x04, 0x17
        /*001a*/ 	.short	(.L_105 - .L_104)
.L_104:
        /*001c*/ 	.word	0x00000000
        /*0020*/ 	.short	0x0002
        /*0022*/ 	.short	0x0010
        /*0024*/ 	.byte	0x00, 0xf5, 0x21, 0x00


	//----- nvinfo : EIATTR_KPARAM_INFO
	.align		4
.L_105:
        /*0028*/ 	.byte	0x04, 0x17
        /*002a*/ 	.short	(.L_107 - .L_106)
.L_106:
        /*002c*/ 	.word	0x00000000
        /*0030*/ 	.short	0x0001
        /*0032*/ 	.short	0x0008
        /*0034*/ 	.byte	0x00, 0xf5, 0x21, 0x00


	//----- nvinfo : EIATTR_KPARAM_INFO
	.align		4
.L_107:
        /*0038*/ 	.byte	0x04, 0x17
        /*003a*/ 	.short	(.L_109 - .L_108)
.L_108:
        /*003c*/ 	.word	0x00000000
        /*0040*/ 	.short	0x0000
        /*0042*/ 	.short	0x0000
        /*0044*/ 	.byte	0x00, 0xf5, 0x21, 0x00


	//----- nvinfo : EIATTR_SPARSE_MMA_MASK
	.align		4
.L_109:
        /*0048*/ 	.byte	0x03, 0x50
        /*004a*/ 	.short	0x0000


	//----- nvinfo : EIATTR_MAXREG_COUNT
	.align		4
        /*004c*/ 	.byte	0x03, 0x1b
        /*004e*/ 	.short	0x00ff


	//----- nvinfo : EIATTR_MERCURY_ISA_VERSION
	.align		4
        /*0050*/ 	.byte	0x03, 0x5f
        /*0052*/ 	.short	0x0101


	//----- nvinfo : EIATTR_VRC_CTA_INIT_COUNT
	.align		4
        /*0054*/ 	.byte	0x02, 0x4a
	.zero		1
	.zero		1


	//----- nvinfo : EIATTR_EXIT_INSTR_OFFSETS
	.align		4
        /*0058*/ 	.byte	0x04, 0x1c
        /*005a*/ 	.short	(.L_111 - .L_110)


	//   ....[0]....
.L_110:
        /*005c*/ 	.word	0x00000080


	//   ....[1]....
        /*0060*/ 	.word	0x00000170


	//----- nvinfo : EIATTR_CBANK_PARAM_SIZE
	.align		4
.L_111:
        /*0064*/ 	.byte	0x03, 0x19
        /*0066*/ 	.short	0x001c


	//----- nvinfo : EIATTR_PARAM_CBANK
	.align		4
        /*0068*/ 	.byte	0x04, 0x0a
        /*006a*/ 	.short	(.L_113 - .L_112)
	.align		4
.L_112:
        /*006c*/ 	.word	index@(.nv.constant0._Z28elementwise_add_f32x4_kernelPfS_S_i)
        /*0070*/ 	.short	0x0380
        /*0072*/ 	.short	0x001c


	//----- nvinfo : EIATTR_SW_WAR
	.align		4
.L_113:
        /*0074*/ 	.byte	0x04, 0x36
        /*0076*/ 	.short	(.L_115 - .L_114)
.L_114:
        /*0078*/ 	.word	0x00000008
.L_115:


//--------------------- .nv.info._Z26elementwise_add_f32_kernelPfS_S_i --------------------------
	.section	.nv.info._Z26elementwise_add_f32_kernelPfS_S_i,"",@"SHT_CUDA_INFO"
	.sectionflags	@""
	.align	4


	//----- nvinfo : EIATTR_CUDA_API_VERSION
	.align		4
        /*0000*/ 	.byte	0x04, 0x37
        /*0002*/ 	.short	(.L_117 - .L_116)
.L_116:
        /*0004*/ 	.word	0x00000082


	//----- nvinfo : EIATTR_KPARAM_INFO
	.align		4
.L_117:
        /*0008*/ 	.byte	0x04, 0x17
        /*000a*/ 	.short	(.L_119 - .L_118)
.L_118:
        /*000c*/ 	.word	0x00000000
        /*0010*/ 	.short	0x0003
        /*0012*/ 	.short	0x0018
        /*0014*/ 	.byte	0x00, 0xf0, 0x11, 0x00


	//----- nvinfo : EIATTR_KPARAM_INFO
	.align		4
.L_119:
        /*0018*/ 	.byte	0x04, 0x17
        /*001a*/ 	.short	(.L_121 - .L_120)
.L_120:
        /*001c*/ 	.word	0x00000000
        /*0020*/ 	.short	0x0002
        /*0022*/ 	.short	0x0010
        /*0024*/ 	.byte	0x00, 0xf5, 0x21, 0x00


	//----- nvinfo : EIATTR_KPARAM_INFO
	.align		4
.L_121:
        /*0028*/ 	.byte	0x04, 0x17
        /*002a*/ 	.short	(.L_123 - .L_122)
.L_122:
        /*002c*/ 	.word	0x00000000
        /*0030*/ 	.short	0x0001
        /*0032*/ 	.short	0x0008
        /*0034*/ 	.byte	0x00, 0xf5, 0x21, 0x00


	//----- nvinfo : EIATTR_KPARAM_INFO
	.align		4
.L_123:
        /*0038*/ 	.byte	0x04, 0x17
        /*003a*/ 	.short	(.L_125 - .L_124)
.L_124:
        /*003c*/ 	.word	0x00000000
        /*0040*/ 	.short	0x0000
        /*0042*/ 	.short	0x0000
        /*0044*/ 	.byte	0x00, 0xf5, 0x21, 0x00


	//----- nvinfo : EIATTR_SPARSE_MMA_MASK
	.align		4
.L_125:
        /*0048*/ 	.byte	0x03, 0x50
        /*004a*/ 	.short	0x0000


	//----- nvinfo : EIATTR_MAXREG_COUNT
	.align		4
        /*004c*/ 	.byte	0x03, 0x1b
        /*004e*/ 	.short	0x00ff


	//----- nvinfo : EIATTR_MERCURY_ISA_VERSION
	.align		4
        /*0050*/ 	.byte	0x03, 0x5f
        /*0052*/ 	.short	0x0101


	//----- nvinfo : EIATTR_VRC_CTA_INIT_COUNT
	.align		4
        /*0054*/ 	.byte	0x02, 0x4a
	.zero		1
	.zero		1


	//----- nvinfo : EIATTR_EXIT_INSTR_OFFSETS
	.align		4
        /*0058*/ 	.byte	0x04, 0x1c
        /*005a*/ 	.short	(.L_127 - .L_126)


	//   ....[0]....
.L_126:
        /*005c*/ 	.word	0x00000070


	//   ....[1]....
        /*0060*/ 	.word	0x00000130


	//----- nvinfo : EIATTR_CBANK_PARAM_SIZE
	.align		4
.L_127:
        /*0064*/ 	.byte	0x03, 0x19
        /*0066*/ 	.short	0x001c


	//----- nvinfo : EIATTR_PARAM_CBANK
	.align		4
        /*0068*/ 	.byte	0x04, 0x0a
        /*006a*/ 	.short	(.L_129 - .L_128)
	.align		4
.L_128:
        /*006c*/ 	.word	index@(.nv.constant0._Z26elementwise_add_f32_kernelPfS_S_i)
        /*0070*/ 	.short	0x0380
        /*0072*/ 	.short	0x001c


	//----- nvinfo : EIATTR_SW_WAR
	.align		4
.L_129:
        /*0074*/ 	.byte	0x04, 0x36
        /*0076*/ 	.short	(.L_131 - .L_130)
.L_130:
        /*0078*/ 	.word	0x00000008
.L_131:


//--------------------- .nv.callgraph             --------------------------
	.section	.nv.callgraph,"",@"SHT_CUDA_CALLGRAPH"
	.align	4
	.sectionentsize	8
	.align		4
        /*0000*/ 	.word	0x00000000
	.align		4
        /*0004*/ 	.word	0xffffffff
	.align		4
        /*0008*/ 	.word	0x00000000
	.align		4
        /*000c*/ 	.word	0xfffffffe
	.align		4
        /*0010*/ 	.word	0x00000000
	.align		4
        /*0014*/ 	.word	0xfffffffd
	.align		4
        /*0018*/ 	.word	0x00000000
	.align		4
        /*001c*/ 	.word	0xfffffffc


//--------------------- .text._Z33elementwise_add_f16x8_pack_kernelP6__halfS0_S0_i --------------------------
	.section	.text._Z33elementwise_add_f16x8_pack_kernelP6__halfS0_S0_i,"ax",@progbits
	.align	128
        .global         _Z33elementwise_add_f16x8_pack_kernelP6__halfS0_S0_i
        .type           _Z33elementwise_add_f16x8_pack_kernelP6__halfS0_S0_i,@function
        .size           _Z33elementwise_add_f16x8_pack_kernelP6__halfS0_S0_i,(.L_x_6 - _Z33elementwise_add_f16x8_pack_kernelP6__halfS0_S0_i)
        .other          _Z33elementwise_add_f16x8_pack_kernelP6__halfS0_S0_i,@"STO_CUDA_ENTRY STV_DEFAULT"
_Z33elementwise_add_f16x8_pack_kernelP6__halfS0_S0_i:
.text._Z33elementwise_add_f16x8_pack_kernelP6__halfS0_S0_i:
[----:B------:R-:W-:Y:S01]  /*0000*/  LDC R1, c[0x0][0x37c] ;  /* 0x0000df00ff017b82 */ /* 0x000fe20000000800 */
[----:B------:R-:W0:Y:S07]  /*0010*/  S2R R7, SR_TID.X ;  /* 0x0000000000077919 */ /* 0x000e2e0000002100 */
[----:B------:R-:W0:Y:S01]  /*0020*/  S2UR UR6, SR_CTAID.X ;  /* 0x00000000000679c3 */ /* 0x000e220000002500 */
[----:B------:R-:W1:Y:S07]  /*0030*/  LDCU.64 UR4, c[0x0][0x358] ;  /* 0x00006b00ff0477ac */ /* 0x000e6e0008000a00 */
[----:B------:R-:W0:Y:S08]  /*0040*/  LDC R0, c[0x0][0x360] ;  /* 0x0000d800ff007b82 */ /* 0x000e300000000800 */
[----:B------:R-:W2:Y:S08]  /*0050*/  LDC.64 R2, c[0x0][0x380] ;  /* 0x0000e000ff027b82 */ /* 0x000eb00000000a00 */
[----:B------:R-:W3:Y:S01]  /*0060*/  LDC.64 R4, c[0x0][0x388] ;  /* 0x0000e200ff047b82 */ /* 0x000ee20000000a00 */
[----:B0-----:R-:W-:Y:S01]  /*0070*/  IMAD R0, R0, UR6, R7 ;  /* 0x0000000600007c24 */ /* 0x001fe2000f8e0207 */
[----:B------:R-:W0:Y:S04]  /*0080*/  LDCU UR6, c[0x0][0x398] ;  /* 0x00007300ff0677ac */ /* 0x000e280008000800 */
[----:B------:R-:W-:-:S05]  /*0090*/  SHF.L.U32 R7, R0, 0x3, RZ ;  /* 0x0000000300077819 */ /* 0x000fca00000006ff */
[----:B--2---:R-:W-:-:S05]  /*00a0*/  IMAD.WIDE R2, R7, 0x2, R2 ;  /* 0x0000000207027825 */ /* 0x004fca00078e0202 */
[----:B-1----:R1:W5:Y:S01]  /*00b0*/  LDG.E.128 R8, desc[UR4][R2.64] ;  /* 0x0000000402087981 */ /* 0x002362000c1e1d00 */
[----:B---3--:R-:W-:-:S05]  /*00c0*/  IMAD.WIDE R4, R7, 0x2, R4 ;  /* 0x0000000207047825 */ /* 0x008fca00078e0204 */
[----:B------:R1:W5:Y:S01]  /*00d0*/  LDG.E.128 R12, desc[UR4][R4.64] ;  /* 0x00000004040c7981 */ /* 0x000362000c1e1d00 */
[----:B------:R-:W-:-:S04]  /*00e0*/  IADD3 R0, PT, PT, R7, 0x7, RZ ;  /* 0x0000000707007810 */ /* 0x000fc80007ffe0ff */
[----:B0-----:R-:W-:-:S13]  /*00f0*/  ISETP.GE.AND P0, PT, R0, UR6, PT ;  /* 0x0000000600007c0c */ /* 0x001fda000bf06270 */
[----:B-1----:R-:W-:Y:S05]  /*0100*/  @P0 EXIT ;  /* 0x000000000000094d */ /* 0x002fea0003800000 */
[----:B------:R-:W0:Y:S01]  /*0110*/  LDC.64 R2, c[0x0][0x390] ;  /* 0x0000e400ff027b82 */ /* 0x000e220000000a00 */
[----:B-----5:R-:W-:Y:S02]  /*0120*/  HFMA2 R8, R8, 1, 1, R12 ;  /* 0x3c003c0008087831 */ /* 0x020fe4000000000c */
[----:B------:R-:W-:Y:S02]  /*0130*/  HADD2 R9, R9, R13 ;  /* 0x0000000d09097230 */ /* 0x000fe40000000000 */
[----:B------:R-:W-:Y:S02]  /*0140*/  HFMA2 R10, R10, 1, 1, R14 ;  /* 0x3c003c000a0a7831 */ /* 0x000fe4000000000e */
[----:B------:R-:W-:Y:S02]  /*0150*/  HADD2 R11, R11, R15 ;  /* 0x0000000f0b0b7230 */ /* 0x000fe40000000000 */
[----:B0-----:R-:W-:-:S05]  /*0160*/  IMAD.WIDE R2, R7, 0x2, R2 ;  /* 0x0000000207027825 */ /* 0x001fca00078e0202 */
[----:B------:R-:W-:Y:S01]  /*0170*/  STG.E.128 desc[UR4][R2.64], R8 ;  /* 0x0000000802007986 */ /* 0x000fe2000c101d04 */
[----:B------:R-:W-:Y:S05]  /*0180*/  EXIT ;  /* 0x000000000000794d */ /* 0x000fea0003800000 */
.L_x_0:
[----:B------:R-:W-:-:S00]  /*0190*/  BRA `(.L_x_0) ;  /* 0xfffffffc00fc7947 */ /* 0x000fc0000383ffff */
[----:B------:R-:W-:-:S00]  /*01a0*/  NOP ;  /* 0x0000000000007918 */ /* 0x000fc00000000000 */
        /* <DEDUP_REMOVED lines=13> */
.L_x_6:


//--------------------- .text._Z28elementwise_add_f16x8_kernelP6__halfS0_S0_i --------------------------
	.section	.text._Z28elementwise_add_f16x8_kernelP6__halfS0_S0_i,"ax",@progbits
	.align	128
        .global         _Z28elementwise_add_f16x8_kernelP6__halfS0_S0_i
        .type           _Z28elementwise_add_f16x8_kernelP6__halfS0_S0_i,@function
        .size           _Z28elementwise_add_f16x8_kernelP6__halfS0_S0_i,(.L_x_7 - _Z28elementwise_add_f16x8_kernelP6__halfS0_S0_i)
        .other          _Z28elementwise_add_f16x8_kernelP6__halfS0_S0_i,@"STO_CUDA_ENTRY STV_DEFAULT"
_Z28elementwise_add_f16x8_kernelP6__halfS0_S0_i:
.text._Z28elementwise_add_f16x8_kernelP6__halfS0_S0_i:
[----:B------:R-:W-:Y:S01]  /*0000*/  LDC R1, c[0x0][0x37c] ;  /* 0x0000df00ff017b82 */ /* 0x000fe20000000800 */
[----:B------:R-:W0:Y:S07]  /*0010*/  S2R R3, SR_TID.X ;  /* 0x0000000000037919 */ /* 0x000e2e0000002100 */
[----:B------:R-:W0:Y:S01]  /*0020*/  S2UR UR4, SR_CTAID.X ;  /* 0x00000000000479c3 */ /* 0x000e220000002500 */
[----:B------:R-:W1:Y:S07]  /*0030*/  LDCU UR6, c[0x0][0x398] ;  /* 0x00007300ff0677ac */ /* 0x000e6e0008000800 */
[----:B------:R-:W0:Y:S02]  /*0040*/  LDC R0, c[0x0][0x360] ;  /* 0x0000d800ff007b82 */ /* 0x000e240000000800 */
[----:B0-----:R-:W-:-:S05]  /*0050*/  IMAD R0, R0, UR4, R3 ;  /* 0x0000000400007c24 */ /* 0x001fca000f8e0203 */
[----:B------:R-:W-:-:S04]  /*0060*/  SHF.L.U32 R9, R0, 0x3, RZ ;  /* 0x0000000300097819 */ /* 0x000fc800000006ff */
[----:B-1----:R-:W-:-:S13]  /*0070*/  ISETP.GE.AND P0, PT, R9, UR6, PT ;  /* 0x0000000609007c0c */ /* 0x002fda000bf06270 */
[----:B------:R-:W-:Y:S05]  /*0080*/  @P0 EXIT ;  /* 0x000000000000094d */ /* 0x000fea0003800000 */
[----:B------:R-:W0:Y:S01]  /*0090*/  LDC.64 R4, c[0x0][0x380] ;  /* 0x0000e000ff047b82 */ /* 0x000e220000000a00 */
[----:B------:R-:W1:Y:S07]  /*00a0*/  LDCU.64 UR4, c[0x0][0x358] ;  /* 0x00006b00ff0477ac */ /* 0x000e6e0008000a00 */
[----:B------:R-:W2:Y:S08]  /*00b0*/  LDC.64 R6, c[0x0][0x388] ;  /* 0x0000e200ff067b82 */ /* 0x000eb00000000a00 */
[----:B------:R-:W3:Y:S01]  /*00c0*/  LDC.64 R2, c[0x0][0x390] ;  /* 0x0000e400ff027b82 */ /* 0x000ee20000000a00 */
[----:B0-----:R-:W-:-:S05]  /*00d0*/  IMAD.WIDE R4, R9, 0x2, R4 ;  /* 0x0000000209047825 */ /* 0x001fca00078e0204 */
[----:B-1----:R-:W4:Y:S01]  /*00e0*/  LDG.E R0, desc[UR4][R4.64] ;  /* 0x0000000404007981 */ /* 0x002f22000c1e1900 */
[----:B--2---:R-:W-:-:S03]  /*00f0*/  IMAD.WIDE R6, R9, 0x2, R6 ;  /* 0x0000000209067825 */ /* 0x004fc600078e0206 */
[----:B------:R-:W2:Y:S04]  /*0100*/  LDG.E R11, desc[UR4][R4.64+0x8] ;  /* 0x00000804040b7981 */ /* 0x000ea8000c1e1900 */
[----:B------:R-:W4:Y:S04]  /*0110*/  LDG.E R13, desc[UR4][R6.64] ;  /* 0x00000004060d7981 */ /* 0x000f28000c1e1900 */
[----:B------:R-:W2:Y:S04]  /*0120*/  LDG.E R14, desc[UR4][R6.64+0x8] ;  /* 0x00000804060e7981 */ /* 0x000ea8000c1e1900 */
[----:B------:R-:W5:Y:S04]  /*0130*/  LDG.E R10, desc[UR4][R4.64+0x4] ;  /* 0x00000404040a7981 */ /* 0x000f68000c1e1900 */
[----:B------:R-:W5:Y:S04]  /*0140*/  LDG.E R15, desc[UR4][R6.64+0x4] ;  /* 0x00000404060f7981 */ /* 0x000f68000c1e1900 */
[----:B------:R-:W5:Y:S04]  /*0150*/  LDG.E R12, desc[UR4][R4.64+0xc] ;  /* 0x00000c04040c7981 */ /* 0x000f68000c1e1900 */
[----:B------:R-:W5:Y:S01]  /*0160*/  LDG.E R17, desc[UR4][R6.64+0xc] ;  /* 0x00000c0406117981 */ /* 0x000f62000c1e1900 */
[C---:B------:R-:W-:Y:S01]  /*0170*/  IADD3 R8, PT, PT, R9.reuse, 0x2, RZ ;  /* 0x0000000209087810 */ /* 0x040fe20007ffe0ff */
[C---:B---3--:R-:W-:Y:S01]  /*0180*/  IMAD.WIDE R2, R9.reuse, 0x2, R2 ;  /* 0x0000000209027825 */ /* 0x048fe200078e0202 */
[----:B------:R-:W-:-:S02]  /*0190*/  IADD3 R16, PT, PT, R9, 0x4, RZ ;  /* 0x0000000409107810 */ /* 0x000fc40007ffe0ff */
[----:B------:R-:W-:Y:S02]  /*01a0*/  IADD3 R9, PT, PT, R9, 0x6, RZ ;  /* 0x0000000609097810 */ /* 0x000fe40007ffe0ff */
[----:B------:R-:W-:Y:S02]  /*01b0*/  ISETP.GE.AND P0, PT, R8, UR6, PT ;  /* 0x0000000608007c0c */ /* 0x000fe4000bf06270 */
[----:B------:R-:W-:Y:S02]  /*01c0*/  ISETP.GE.AND P1, PT, R16, UR6, PT ;  /* 0x0000000610007c0c */ /* 0x000fe4000bf26270 */
[----:B------:R-:W-:Y:S01]  /*01d0*/  ISETP.GE.AND P2, PT, R9, UR6, PT ;  /* 0x0000000609007c0c */ /* 0x000fe2000bf46270 */
[----:B----4-:R-:W-:Y:S02]  /*01e0*/  HFMA2 R13, R0, 1, 1, R13 ;  /* 0x3c003c00000d7831 */ /* 0x010fe4000000000d */
[----:B--2---:R-:W-:-:S03]  /*01f0*/  HFMA2 R11, R11, 1, 1, R14 ;  /* 0x3c003c000b0b7831 */ /* 0x004fc6000000000e */
[----:B------:R0:W-:Y:S01]  /*0200*/  STG.E desc[UR4][R2.64], R13 ;  /* 0x0000000d02007986 */ /* 0x0001e2000c101904 */
[----:B-----5:R-:W-:-:S04]  /*0210*/  HADD2 R10, R10, R15 ;  /* 0x0000000f0a0a7230 */ /* 0x020fc80000000000 */
[----:B------:R0:W-:Y:S04]  /*0220*/  @!P1 STG.E desc[UR4][R2.64+0x8], R11 ;  /* 0x0000080b02009986 */ /* 0x0001e8000c101904 */
[----:B------:R0:W-:Y:S01]  /*0230*/  @!P0 STG.E desc[UR4][R2.64+0x4], R10 ;  /* 0x0000040a02008986 */ /* 0x0001e2000c101904 */
[----:B------:R-:W-:Y:S01]  /*0240*/  HADD2 R12, R12, R17 ;  /* 0x000000110c0c7230 */ /* 0x000fe20000000000 */
[----:B------:R-:W-:Y:S06]  /*0250*/  @P2 EXIT ;  /* 0x000000000000294d */ /* 0x000fec0003800000 */
[----:B------:R-:W-:Y:S01]  /*0260*/  STG.E desc[UR4][R2.64+0xc], R12 ;  /* 0x00000c0c02007986 */ /* 0x000fe2000c101904 */
[----:B------:R-:W-:Y:S05]  /*0270*/  EXIT ;  /* 0x000000000000794d */ /* 0x000fea0003800000 */
.L_x_1:
        /* <DEDUP_REMOVED lines=16> */
.L_x_7:


//--------------------- .text._Z28elementwise_add_f16x2_kernelP6__halfS0_S0_i --------------------------
	.section	.text._Z28elementwise_add_f16x2_kernelP6__halfS0_S0_i,"ax",@progbits
	.align	128
        .global         _Z28elementwise_add_f16x2_kernelP6__halfS0_S0_i
        .type           _Z28elementwise_add_f16x2_kernelP6__halfS0_S0_i,@function
        .size           _Z28elementwise_add_f16x2_kernelP6__halfS0_S0_i,(.L_x_8 - _Z28elementwise_add_f16x2_kernelP6__halfS0_S0_i)
        .other          _Z28elementwise_add_f16x2_kernelP6__halfS0_S0_i,@"STO_CUDA_ENTRY STV_DEFAULT"
_Z28elementwise_add_f16x2_kernelP6__halfS0_S0_i:
.text._Z28elementwise_add_f16x2_kernelP6__halfS0_S0_i:
        /* <DEDUP_REMOVED lines=13> */
[----:B0-----:R-:W-:-:S06]  /*00d0*/  IMAD.WIDE R2, R9, 0x2, R2 ;  /* 0x0000000209027825 */ /* 0x001fcc00078e0202 */
[----:B-1----:R-:W4:Y:S01]  /*00e0*/  LDG.E R2, desc[UR4][R2.64] ;  /* 0x0000000402027981 */ /* 0x002f22000c1e1900 */
[----:B--2---:R-:W-:-:S06]  /*00f0*/  IMAD.WIDE R4, R9, 0x2, R4 ;  /* 0x0000000209047825 */ /* 0x004fcc00078e0204 */
[----:B------:R-:W4:Y:S01]  /*0100*/  LDG.E R5, desc[UR4][R4.64] ;  /* 0x0000000404057981 */ /* 0x000f22000c1e1900 */
[----:B---3--:R-:W-:-:S04]  /*0110*/  IMAD.WIDE R6, R9, 0x2, R6 ;  /* 0x0000000209067825 */ /* 0x008fc800078e0206 */
[----:B----4-:R-:W-:-:S05]  /*0120*/  HFMA2 R9, R2, 1, 1, R5 ;  /* 0x3c003c0002097831 */ /* 0x010fca0000000005 */
[----:B------:R-:W-:Y:S01]  /*0130*/  STG.E desc[UR4][R6.64], R9 ;  /* 0x0000000906007986 */ /* 0x000fe2000c101904 */
[----:B------:R-:W-:Y:S05]  /*0140*/  EXIT ;  /* 0x000000000000794d */ /* 0x000fea0003800000 */
.L_x_2:
        /* <DEDUP_REMOVED lines=11> */
.L_x_8:


//--------------------- .text._Z26elementwise_add_f16_kernelP6__halfS0_S0_i --------------------------
	.section	.text._Z26elementwise_add_f16_kernelP6__halfS0_S0_i,"ax",@progbits
	.align	128
        .global         _Z26elementwise_add_f16_kernelP6__halfS0_S0_i
        .type           _Z26elementwise_add_f16_kernelP6__halfS0_S0_i,@function
        .size           _Z26elementwise_add_f16_kernelP6__halfS0_S0_i,(.L_x_9 - _Z26elementwise_add_f16_kernelP6__halfS0_S0_i)
        .other          _Z26elementwise_add_f16_kernelP6__halfS0_S0_i,@"STO_CUDA_ENTRY STV_DEFAULT"
_Z26elementwise_add_f16_kernelP6__halfS0_S0_i:
.text._Z26elementwise_add_f16_kernelP6__halfS0_S0_i:
[----:B------:R-:W-:Y:S01]  /*0000*/  LDC R1, c[0x0][0x37c] ;  /* 0x0000df00ff017b82 */ /* 0x000fe20000000800 */
[----:B------:R-:W0:Y:S07]  /*0010*/  S2R R0, SR_TID.X ;  /* 0x0000000000007919 */ /* 0x000e2e0000002100 */
[----:B------:R-:W0:Y:S01]  /*0020*/  S2UR UR4, SR_CTAID.X ;  /* 0x00000000000479c3 */ /* 0x000e220000002500 */
[----:B------:R-:W1:Y:S07]  /*0030*/  LDCU UR5, c[0x0][0x398] ;  /* 0x00007300ff0577ac */ /* 0x000e6e0008000800 */
[----:B------:R-:W0:Y:S02]  /*0040*/  LDC R9, c[0x0][0x360] ;  /* 0x0000d800ff097b82 */ /* 0x000e240000000800 */
[----:B0-----:R-:W-:-:S05]  /*0050*/  IMAD R9, R9, UR4, R0 ;  /* 0x0000000409097c24 */ /* 0x001fca000f8e0200 */
[----:B-1----:R-:W-:-:S13]  /*0060*/  ISETP.GE.AND P0, PT, R9, UR5, PT ;  /* 0x0000000509007c0c */ /* 0x002fda000bf06270 */
[----:B------:R-:W-:Y:S05]  /*0070*/  @P0 EXIT ;  /* 0x000000000000094d */ /* 0x000fea0003800000 */
[----:B------:R-:W0:Y:S01]  /*0080*/  LDC.64 R2, c[0x0][0x380] ;  /* 0x0000e000ff027b82 */ /* 0x000e220000000a00 */
[----:B------:R-:W1:Y:S07]  /*0090*/  LDCU.64 UR4, c[0x0][0x358] ;  /* 0x00006b00ff0477ac */ /* 0x000e6e0008000a00 */
[----:B------:R-:W2:Y:S08]  /*00a0*/  LDC.64 R4, c[0x0][0x388] ;  /* 0x0000e200ff047b82 */ /* 0x000eb00000000a00 */
[----:B------:R-:W3:Y:S01]  /*00b0*/  LDC.64 R6, c[0x0][0x390] ;  /* 0x0000e400ff067b82 */ /* 0x000ee20000000a00 */
[----:B0-----:R-:W-:-:S06]  /*00c0*/  IMAD.WIDE R2, R9, 0x2, R2 ;  /* 0x0000000209027825 */ /* 0x001fcc00078e0202 */
[----:B-1----:R-:W4:Y:S01]  /*00d0*/  LDG.E.U16 R2, desc[UR4][R2.64] ;  /* 0x0000000402027981 */ /* 0x002f22000c1e1500 */
[----:B--2---:R-:W-:-:S06]  /*00e0*/  IMAD.WIDE R4, R9, 0x2, R4 ;  /* 0x0000000209047825 */ /* 0x004fcc00078e0204 */
[----:B------:R-:W4:Y:S01]  /*00f0*/  LDG.E.U16 R5, desc[UR4][R4.64] ;  /* 0x0000000404057981 */ /* 0x000f22000c1e1500 */
[----:B---3--:R-:W-:-:S04]  /*0100*/  IMAD.WIDE R6, R9, 0x2, R6 ;  /* 0x0000000209067825 */ /* 0x008fc800078e0206 */
[----:B----4-:R-:W-:-:S05]  /*0110*/  HADD2 R5, R2.H0_H0, R5.H0_H0 ;  /* 0x2000000502057230 */ /* 0x010fca0000000800 */
[----:B------:R-:W-:Y:S01]  /*0120*/  STG.E.U16 desc[UR4][R6.64], R5 ;  /* 0x0000000506007986 */ /* 0x000fe2000c101504 */
[----:B------:R-:W-:Y:S05]  /*0130*/  EXIT ;  /* 0x000000000000794d */ /* 0x000fea0003800000 */
.L_x_3:
        /* <DEDUP_REMOVED lines=12> */
.L_x_9:


//--------------------- .text._Z28elementwise_add_f32x4_kernelPfS_S_i --------------------------
	.section	.text._Z28elementwise_add_f32x4_kernelPfS_S_i,"ax",@progbits
	.align	128
        .global         _Z28elementwise_add_f32x4_kernelPfS_S_i
        .type           _Z28elementwise_add_f32x4_kernelPfS_S_i,@function
        .size           _Z28elementwise_add_f32x4_kernelPfS_S_i,(.L_x_10 - _Z28elementwise_add_f32x4_kernelPfS_S_i)
        .other          _Z28elementwise_add_f32x4_kernelPfS_S_i,@"STO_CUDA_ENTRY STV_DEFAULT"
_Z28elementwise_add_f32x4_kernelPfS_S_i:
.text._Z28elementwise_add_f32x4_kernelPfS_S_i:
[----:B------:R-:W-:Y:S01]  /*0000*/  LDC R1, c[0x0][0x37c] ;  /* 0x0000df00ff017b82 */ /* 0x000fe20000000800 */
[----:B------:R-:W0:Y:S01]  /*0010*/  S2R R0, SR_CTAID.X ;  /* 0x0000000000007919 */ /* 0x000e220000002500 */
[----:B------:R-:W0:Y:S01]  /*0020*/  LDCU UR4, c[0x0][0x360] ;  /* 0x00006c00ff0477ac */ /* 0x000e220008000800 */
[----:B------:R-:W0:Y:S01]  /*0030*/  S2R R3, SR_TID.X ;  /* 0x0000000000037919 */ /* 0x000e220000002100 */
[----:B------:R-:W1:Y:S01]  /*0040*/  LDCU UR5, c[0x0][0x398] ;  /* 0x00007300ff0577ac */ /* 0x000e620008000800 */
        /* <DEDUP_REMOVED lines=9> */
[----:B-1----:R-:W4:Y:S01]  /*00e0*/  LDG.E.128 R12, desc[UR4][R2.64] ;  /* 0x00000004020c7981 */ /* 0x002f22000c1e1d00 */
[----:B--2---:R-:W-:-:S05]  /*00f0*/  IMAD.WIDE R4, R9, 0x4, R4 ;  /* 0x0000000409047825 */ /* 0x004fca00078e0204 */
[----:B------:R-:W4:Y:S01]  /*0100*/  LDG.E.128 R16, desc[UR4][R4.64] ;  /* 0x0000000404107981 */ /* 0x000f22000c1e1d00 */
[----:B---3--:R-:W-:-:S04]  /*0110*/  IMAD.WIDE R6, R9, 0x4, R6 ;  /* 0x0000000409067825 */ /* 0x008fc800078e0206 */
[----:B----4-:R-:W-:Y:S01]  /*0120*/  FADD R12, R12, R16 ;  /* 0x000000100c0c7221 */ /* 0x010fe20000000000 */
[----:B------:R-:W-:Y:S01]  /*0130*/  FADD R13, R13, R17 ;  /* 0x000000110d0d7221 */ /* 0x000fe20000000000 */
[----:B------:R-:W-:Y:S01]  /*0140*/  FADD R14, R14, R18 ;  /* 0x000000120e0e7221 */ /* 0x000fe20000000000 */
[----:B------:R-:W-:-:S05]  /*0150*/  FADD R15, R15, R19 ;  /* 0x000000130f0f7221 */ /* 0x000fca0000000000 */
[----:B------:R-:W-:Y:S01]  /*0160*/  STG.E.128 desc[UR4][R6.64], R12 ;  /* 0x0000000c06007986 */ /* 0x000fe2000c101d04 */
[----:B------:R-:W-:Y:S05]  /*0170*/  EXIT ;  /* 0x000000000000794d */ /* 0x000fea0003800000 */
.L_x_4:
        /* <DEDUP_REMOVED lines=16> */
.L_x_10:


//--------------------- .text._Z26elementwise_add_f32_kernelPfS_S_i --------------------------
	.section	.text._Z26elementwise_add_f32_kernelPfS_S_i,"ax",@progbits
	.align	128
        .global         _Z26elementwise_add_f32_kernelPfS_S_i
        .type           _Z26elementwise_add_f32_kernelPfS_S_i,@function
        .size           _Z26elementwise_add_f32_kernelPfS_S_i,(.L_x_11 - _Z26elementwise_add_f32_kernelPfS_S_i)
        .other          _Z26elementwise_add_f32_kernelPfS_S_i,@"STO_CUDA_ENTRY STV_DEFAULT"
_Z26elementwise_add_f32_kernelPfS_S_i:
.text._Z26elementwise_add_f32_kernelPfS_S_i:
        /* <DEDUP_REMOVED lines=17> */
[----:B----4-:R-:W-:-:S05]  /*0110*/  FADD R9, R2, R5 ;  /* 0x0000000502097221 */ /* 0x010fca0000000000 */
[----:B------:R-:W-:Y:S01]  /*0120*/  STG.E desc[UR4][R6.64], R9 ;  /* 0x0000000906007986 */ /* 0x000fe2000c101904 */
[----:B------:R-:W-:Y:S05]  /*0130*/  EXIT ;  /* 0x000000000000794d */ /* 0x000fea0003800000 */
.L_x_5:
        /* <DEDUP_REMOVED lines=12> */
.L_x_11:


//--------------------- .nv.shared.reserved.0     --------------------------
	.section	.nv.shared.reserved.0,"aw",@nobits
	.weak		__nv_reservedSMEM_offset_0_alias
	.size		__nv_reservedSMEM_offset_0_alias, 0, 64
	.other		__nv_reservedSMEM_offset_0_alias,@"STO_CUDA_RESERVED_SHARED STV_DEFAULT"
__nv_reservedSMEM_offset_0_alias:
	.zero		0
	.zero		64


//--------------------- .nv.constant0._Z33elementwise_add_f16x8_pack_kernelP6__halfS0_S0_i --------------------------
	.section	.nv.constant0._Z33elementwise_add_f16x8_pack_kernelP6__halfS0_S0_i,"a",@progbits
	.sectionflags	@""
	.align	4
.nv.constant0._Z33elementwise_add_f16x8_pack_kernelP6__halfS0_S0_i:
	.zero		924


//--------------------- .nv.constant0._Z28elementwise_add_f16x8_kernelP6__halfS0_S0_i --------------------------
	.section	.nv.constant0._Z28elementwise_add_f16x8_kernelP6__halfS0_S0_i,"a",@progbits
	.sectionflags	@""
	.align	4
.nv.constant0._Z28elementwise_add_f16x8_kernelP6__halfS0_S0_i:
	.zero		924


//--------------------- .nv.constant0._Z28elementwise_add_f16x2_kernelP6__halfS0_S0_i --------------------------
	.section	.nv.constant0._Z28elementwise_add_f16x2_kernelP6__halfS0_S0_i,"a",@progbits
	.sectionflags	@""
	.align	4
.nv.constant0._Z28elementwise_add_f16x2_kernelP6__halfS0_S0_i:
	.zero		924


//--------------------- .nv.constant0._Z26elementwise_add_f16_kernelP6__halfS0_S0_i --------------------------
	.section	.nv.constant0._Z26elementwise_add_f16_kernelP6__halfS0_S0_i,"a",@progbits
	.sectionflags	@""
	.align	4
.nv.constant0._Z26elementwise_add_f16_kernelP6__halfS0_S0_i:
	.zero		924


//--------------------- .nv.constant0._Z28elementwise_add_f32x4_kernelPfS_S_i --------------------------
	.section	.nv.constant0._Z28elementwise_add_f32x4_kernelPfS_S_i,"a",@progbits
	.sectionflags	@""
	.align	4
.nv.constant0._Z28elementwise_add_f32x4_kernelPfS_S_i:
	.zero		924


//--------------------- .nv.constant0._Z26elementwise_add_f32_kernelPfS_S_i --------------------------
	.section	.nv.constant0._Z26elementwise_add_f32_kernelPfS_S_i,"a",@progbits
	.sectionflags	@""
	.align	4
.nv.constant0._Z26elementwise_add_f32_kernelPfS_S_i:
	.zero		924


//--------------------- SYMBOLS --------------------------

	.type		.nv.reservedSmem.offset0,@object
	.size		.nv.reservedSmem.offset0,0x4
